//
// Generated by NVIDIA NVVM Compiler
//
// Compiler Build ID: CL-36424714
// Cuda compilation tools, release 13.0, V13.0.88
// Based on NVVM 20.0.0
//

.version 9.0
.target sm_100
.address_size 64

	// .globl	_Z4busyv
.extern .func  (.param .b32 func_retval0) vprintf
(
	.param .b64 vprintf_param_0,
	.param .b64 vprintf_param_1
)
;
.global .align 1 .b8 $str[12] = {73, 39, 109, 32, 97, 119, 97, 107, 101, 33, 10};

.visible .entry _Z4busyv()
{
	.reg .pred 	%p<2>;
	.reg .b32 	%r<3>;
	.reg .b64 	%rd<7>;

	// begin inline asm
	mov.u64 	%rd2, %clock64;
	// end inline asm
	cvt.s64.s32 	%rd3, %rd2;
	add.s64 	%rd1, %rd3, 2000000000;
$L__BB0_1:
	// begin inline asm
	mov.u64 	%rd4, %clock64;
	// end inline asm
	setp.lt.s64 	%p1, %rd4, %rd1;
	@%p1 bra 	$L__BB0_1;
	mov.u64 	%rd5, $str;
	cvta.global.u64 	%rd6, %rd5;
	{ // callseq 0, 0
	.param .b64 param0;
	st.param.b64 	[param0], %rd6;
	.param .b64 param1;
	st.param.b64 	[param1], 0;
	.param .b32 retval0;
	call.uni (retval0), 
	vprintf, 
	(
	param0, 
	param1
	);
	ld.param.b32 	%r1, [retval0];
	} // callseq 0
	ret;

}


// ===== COMPILED SASS (sm_100) =====

	.target	sm_100

	.elftype	@"ET_EXEC"


//--------------------- .note.nv.tkinfo           --------------------------
	.section	.note.nv.tkinfo,"",@"SHT_NOTE"
	.sectionflags	@"SHF_NOTE_NV_TKINFO"
	.tkinfo
        /*0018*/ 	.word	0x00000002
        /*0030*/ 	.string	""
        /*0030*/ 	.string	"ptxas"
        /*0030*/ 	.string	"Cuda compilation tools, release 13.0, V13.0.88"
        /*0030*/ 	.string	"Build cuda_13.0.r13.0/compiler.36424714_0"
        /*0030*/ 	.string	"-arch sm_100 -m 64 "



//--------------------- .note.nv.cuinfo           --------------------------
	.section	.note.nv.cuinfo,"",@"SHT_NOTE"
	.sectionflags	@"SHF_NOTE_NV_CUINFO"
        /*0018*/ 	.short	0x0002
        /*001a*/ 	.short	0x0064
        /*001c*/ 	.short	0x0082
	.zero		2


//--------------------- .nv.info                  --------------------------
	.section	.nv.info,"",@"SHT_CUDA_INFO"
	.align	4


	//----- nvinfo : EIATTR_REGCOUNT
	.align		4
        /*0000*/ 	.byte	0x04, 0x2f
        /*0002*/ 	.short	(.L_2 - .L_1)
	.align		4
.L_1:
        /*0004*/ 	.word	index@(_Z4busyv)
        /*0008*/ 	.word	0x00000018


	//----- nvinfo : EIATTR_FRAME_SIZE
	.align		4
.L_2:
        /*000c*/ 	.byte	0x04, 0x11
        /*000e*/ 	.short	(.L_4 - .L_3)
	.align		4
.L_3:
        /*0010*/ 	.word	index@(_Z4busyv)
        /*0014*/ 	.word	0x00000000


	//----- nvinfo : EIATTR_MIN_STACK_SIZE
	.align		4
.L_4:
        /*0018*/ 	.byte	0x04, 0x12
        /*001a*/ 	.short	(.L_6 - .L_5)
	.align		4
.L_5:
        /*001c*/ 	.word	index@(_Z4busyv)
        /*0020*/ 	.word	0x00000000
.L_6:


//--------------------- .nv.compat                --------------------------
	.section	.nv.compat,"",@"SHT_CUDA_COMPAT_INFO"
	.align	4
        /*0000*/ 	.byte	0x02, 0x09, 0x00, 0x00, 0x02, 0x02, 0x01, 0x00, 0x02, 0x05, 0x05, 0x00, 0x03, 0x07, 0x01, 0x01
        /*0010*/ 	.byte	0x02, 0x03, 0x00, 0x00, 0x02, 0x06, 0x01, 0x00, 0x04, 0x0b, 0x08, 0x00, 0x09, 0x00, 0x00, 0x00
        /*0020*/ 	.byte	0x00, 0x00, 0x00, 0x00


//--------------------- .nv.info._Z4busyv         --------------------------
	.section	.nv.info._Z4busyv,"",@"SHT_CUDA_INFO"
	.sectionflags	@""
	.align	4


	//----- nvinfo : EIATTR_CUDA_API_VERSION
	.align		4
        /*0000*/ 	.byte	0x04, 0x37
        /*0002*/ 	.short	(.L_8 - .L_7)
.L_7:
        /*0004*/ 	.word	0x00000082


	//----- nvinfo : EIATTR_SPARSE_MMA_MASK
	.align		4
.L_8:
        /*0008*/ 	.byte	0x03, 0x50
        /*000a*/ 	.short	0x0000


	//----- nvinfo : EIATTR_MAXREG_COUNT
	.align		4
        /*000c*/ 	.byte	0x03, 0x1b
        /*000e*/ 	.short	0x00ff


	//----- nvinfo : EIATTR_EXTERNS
	.align		4
        /*0010*/ 	.byte	0x04, 0x0f
        /*0012*/ 	.short	(.L_10 - .L_9)


	//   ....[0]....
	.align		4
.L_9:
        /*0014*/ 	.word	index@(vprintf)


	//----- nvinfo : EIATTR_MERCURY_ISA_VERSION
	.align		4
.L_10:
        /*0018*/ 	.byte	0x03, 0x5f
        /*001a*/ 	.short	0x0101


	//----- nvinfo : EIATTR_VRC_CTA_INIT_COUNT
	.align		4
        /*001c*/ 	.byte	0x02, 0x4a
	.zero		1
	.zero		1


	//----- nvinfo : EIATTR_SYSCALL_OFFSETS
	.align		4
        /*0020*/ 	.byte	0x04, 0x46
        /*0022*/ 	.short	(.L_12 - .L_11)


	//   ....[0]....
.L_11:
        /*0024*/ 	.word	0x00000100


	//----- nvinfo : EIATTR_EXIT_INSTR_OFFSETS
	.align		4
.L_12:
        /*0028*/ 	.byte	0x04, 0x1c
        /*002a*/ 	.short	(.L_14 - .L_13)


	//   ....[0]....
.L_13:
        /*002c*/ 	.word	0x00000110


	//----- nvinfo : EIATTR_SW_WAR
	.align		4
.L_14:
        /*0030*/ 	.byte	0x04, 0x36
        /*0032*/ 	.short	(.L_16 - .L_15)
.L_15:
        /*0034*/ 	.word	0x00000008
.L_16:


//--------------------- .nv.callgraph             --------------------------
	.section	.nv.callgraph,"",@"SHT_CUDA_CALLGRAPH"
	.align	4
	.sectionentsize	8
	.align		4
        /*0000*/ 	.word	0x00000000
	.align		4
        /*0004*/ 	.word	0xffffffff
	.align		4
        /*0008*/ 	.word	index@(_Z4busyv)
	.align		4
        /*000c*/ 	.word	index@(vprintf)
	.align		4
        /*0010*/ 	.word	0x00000000
	.align		4
        /*0014*/ 	.word	0xfffffffe
	.align		4
        /*0018*/ 	.word	0x00000000
	.align		4
        /*001c*/ 	.word	0xfffffffd
	.align		4
        /*0020*/ 	.word	0x00000000
	.align		4
        /*0024*/ 	.word	0xfffffffc


//--------------------- .nv.constant4             --------------------------
	.section	.nv.constant4,"a",@progbits
	.align	8
	.align		8
.nv.constant4:
        /*0000*/ 	.dword	vprintf
	.align		8
        /*0008*/ 	.dword	$str


//--------------------- .text._Z4busyv            --------------------------
	.section	.text._Z4busyv,"ax",@progbits
	.align	128
        .global         _Z4busyv
        .type           _Z4busyv,@function
        .size           _Z4busyv,(.L_x_3 - _Z4busyv)
        .other          _Z4busyv,@"STO_CUDA_ENTRY STV_DEFAULT"
_Z4busyv:
.text._Z4busyv:
[----:B------:R-:W0:Y:S08]  /*0000*/  LDC R1, c[0x0][0x37c] ;  /* 0x0000df00ff017b82 */ /* 0x000e300000000800 */
[----:B------:R-:W1:Y:S01]  /*0010*/  S2UR UR4, SR_CLOCKLO ;  /* 0x00000000000479c3 */ /* 0x000e620000005000 */
[----:B------:R-:W-:Y:S01]  /*0020*/  NOP ;  /* 0x0000000000007918 */ /* 0x000fe20000000000 */
[----:B-1----:R-:W-:-:S04]  /*0030*/  UIADD3 UR5, UP0, UPT, UR4, 0x77359400, URZ ;  /* 0x7735940004057890 */ /* 0x002fc8000ff1e0ff */
[----:B------:R-:W-:-:S12]  /*0040*/  ULEA.HI.X.SX32 UR4, UR4, URZ, 0x1, UP0 ;  /* 0x000000ff04047291 */ /* 0x000fd800080f0eff */
.L_x_0:
[----:B------:R-:W-:-:S06]  /*0050*/  CS2R R2, SR_CLOCKLO ;  /* 0x0000000000027805 */ /* 0x000fcc0000015000 */
[----:B------:R-:W-:-:S04]  /*0060*/  ISETP.GE.U32.AND P0, PT, R2, UR5, PT ;  /* 0x0000000502007c0c */ /* 0x000fc8000bf06070 */
[----:B------:R-:W-:-:S13]  /*0070*/  ISETP.GE.AND.EX P0, PT, R3, UR4, PT, P0 ;  /* 0x0000000403007c0c */ /* 0x000fda000bf06300 */
[----:B------:R-:W-:Y:S05]  /*0080*/  @!P0 BRA `(.L_x_0) ;  /* 0xfffffffc00f08947 */ /* 0x000fea000383ffff */
[----:B------:R-:W-:Y:S01]  /*0090*/  MOV R0, 0x0 ;  /* 0x0000000000007802 */ /* 0x000fe20000000f00 */
[----:B------:R-:W1:Y:S01]  /*00a0*/  LDCU.64 UR4, c[0x4][0x8] ;  /* 0x01000100ff0477ac */ /* 0x000e620008000a00 */
[----:B------:R-:W-:Y:S02]  /*00b0*/  CS2R R6, SRZ ;  /* 0x0000000000067805 */ /* 0x000fe4000001ff00 */
[----:B------:R2:W3:Y:S01]  /*00c0*/  LDC.64 R2, c[0x4][R0] ;  /* 0x0100000000027b82 */ /* 0x0004e20000000a00 */
[----:B-1----:R-:W-:Y:S02]  /*00d0*/  IMAD.U32 R4, RZ, RZ, UR4 ;  /* 0x00000004ff047e24 */ /* 0x002fe4000f8e00ff */
[----:B--2---:R-:W-:-:S07]  /*00e0*/  IMAD.U32 R5, RZ, RZ, UR5 ;  /* 0x00000005ff057e24 */ /* 0x004fce000f8e00ff */
[----:B------:R-:W-:-:S07]  /*00f0*/  LEPC R20, `(.L_x_1) ;  /* 0x000000001014794e */ /* 0x000fce0000000000 */
[----:B0--3--:R-:W-:Y:S05]  /*0100*/  CALL.ABS.NOINC R2 ;  /* 0x0000000002007343 */ /* 0x009fea0003c00000 */
.L_x_1:
[----:B------:R-:W-:Y:S05]  /*0110*/  EXIT ;  /* 0x000000000000794d */ /* 0x000fea0003800000 */
.L_x_2:
[----:B------:R-:W-:-:S00]  /*0120*/  BRA `(.L_x_2) ;  /* 0xfffffffc00fc7947 */ /* 0x000fc0000383ffff */
[----:B------:R-:W-:-:S00]  /*0130*/  NOP ;  /* 0x0000000000007918 */ /* 0x000fc00000000000 */
        /* <DEDUP_REMOVED lines=12> */
.L_x_3:


//--------------------- .nv.global.init           --------------------------
	.section	.nv.global.init,"aw",@progbits
.nv.global.init:
	.type		$str,@object
	.size		$str,(.L_0 - $str)
$str:
        /*0000*/ 	.byte	0x49, 0x27, 0x6d, 0x20, 0x61, 0x77, 0x61, 0x6b, 0x65, 0x21, 0x0a, 0x00
.L_0:


//--------------------- .nv.shared.reserved.0     --------------------------
	.section	.nv.shared.reserved.0,"aw",@nobits
	.weak		__nv_reservedSMEM_offset_0_alias
	.size		__nv_reservedSMEM_offset_0_alias, 0, 64
	.other		__nv_reservedSMEM_offset_0_alias,@"STO_CUDA_RESERVED_SHARED STV_DEFAULT"
__nv_reservedSMEM_offset_0_alias:
	.zero		0
	.zero		64


//--------------------- .nv.constant0._Z4busyv    --------------------------
	.section	.nv.constant0._Z4busyv,"a",@progbits
	.sectionflags	@""
	.align	4
.nv.constant0._Z4busyv:
	.zero		896


//--------------------- SYMBOLS --------------------------

	.type		.nv.reservedSmem.offset0,@object
	.size		.nv.reservedSmem.offset0,0x4
	.type		vprintf,@function
